	.headerflags	@"EF_CUDA_TEXMODE_UNIFIED EF_CUDA_64BIT_ADDRESS EF_CUDA_ACCELERATORS EF_CUDA_SM90 EF_CUDA_VIRTUAL_SM(EF_CUDA_SM90)"
	.elftype	@"ET_EXEC"


//--------------------- .nv.info                  --------------------------
	.section	.nv.info,"",@"SHT_CUDA_INFO"
	.align	4


	//----- nvinfo : EIATTR_REGCOUNT
	.align		4
        /*0000*/ 	.byte	0x04, 0x2f
        /*0002*/ 	.short	(.L_1 - .L_0)
	.align		4
.L_0:
        /*0004*/ 	.word	index@(triton_poi_fused__unsafe_index_add_38)
        /*0008*/ 	.word	0x0000001e


	//----- nvinfo : EIATTR_MIN_STACK_SIZE
	.align		4
.L_1:
        /*000c*/ 	.byte	0x04, 0x12
        /*000e*/ 	.short	(.L_3 - .L_2)
	.align		4
.L_2:
        /*0010*/ 	.word	index@(triton_poi_fused__unsafe_index_add_38)
        /*0014*/ 	.word	0x00000000


	//----- nvinfo : EIATTR_FRAME_SIZE
	.align		4
.L_3:
        /*0018*/ 	.byte	0x04, 0x11
        /*001a*/ 	.short	(.L_5 - .L_4)
	.align		4
.L_4:
        /*001c*/ 	.word	index@(triton_poi_fused__unsafe_index_add_38)
        /*0020*/ 	.word	0x00000000


	//----- nvinfo : EIATTR_MIN_STACK_SIZE
	.align		4
.L_5:
        /*0024*/ 	.byte	0x04, 0x12
        /*0026*/ 	.short	(.L_7 - .L_6)
	.align		4
.L_6:
        /*0028*/ 	.word	index@(triton_poi_fused__unsafe_index_add_38)
        /*002c*/ 	.word	0x00000000
.L_7:


//--------------------- .nv.info.triton_poi_fused__unsafe_index_add_38 --------------------------
	.section	.nv.info.triton_poi_fused__unsafe_index_add_38,"",@"SHT_CUDA_INFO"
	.sectionflags	@""
	.align	4


	//----- nvinfo : EIATTR_CUDA_API_VERSION
	.align		4
        /*0000*/ 	.byte	0x04, 0x37
        /*0002*/ 	.short	(.L_9 - .L_8)
.L_8:
        /*0004*/ 	.word	0x0000007c


	//----- nvinfo : EIATTR_KPARAM_INFO
	.align		4
.L_9:
        /*0008*/ 	.byte	0x04, 0x17
        /*000a*/ 	.short	(.L_11 - .L_10)
.L_10:
        /*000c*/ 	.word	0x00000000
        /*0010*/ 	.short	0x0004
        /*0012*/ 	.short	0x0020
        /*0014*/ 	.byte	0x00, 0xf0, 0x11, 0x00


	//----- nvinfo : EIATTR_KPARAM_INFO
	.align		4
.L_11:
        /*0018*/ 	.byte	0x04, 0x17
        /*001a*/ 	.short	(.L_13 - .L_12)
.L_12:
        /*001c*/ 	.word	0x00000000
        /*0020*/ 	.short	0x0003
        /*0022*/ 	.short	0x0018
        /*0024*/ 	.byte	0x00, 0xf4, 0x21, 0x00


	//----- nvinfo : EIATTR_KPARAM_INFO
	.align		4
.L_13:
        /*0028*/ 	.byte	0x04, 0x17
        /*002a*/ 	.short	(.L_15 - .L_14)
.L_14:
        /*002c*/ 	.word	0x00000000
        /*0030*/ 	.short	0x0002
        /*0032*/ 	.short	0x0010
        /*0034*/ 	.byte	0x00, 0xf4, 0x21, 0x00


	//----- nvinfo : EIATTR_KPARAM_INFO
	.align		4
.L_15:
        /*0038*/ 	.byte	0x04, 0x17
        /*003a*/ 	.short	(.L_17 - .L_16)
.L_16:
        /*003c*/ 	.word	0x00000000
        /*0040*/ 	.short	0x0001
        /*0042*/ 	.short	0x0008
        /*0044*/ 	.byte	0x00, 0xf4, 0x21, 0x00


	//----- nvinfo : EIATTR_KPARAM_INFO
	.align		4
.L_17:
        /*0048*/ 	.byte	0x04, 0x17
        /*004a*/ 	.short	(.L_19 - .L_18)
.L_18:
        /*004c*/ 	.word	0x00000000
        /*0050*/ 	.short	0x0000
        /*0052*/ 	.short	0x0000
        /*0054*/ 	.byte	0x00, 0xf4, 0x21, 0x00


	//----- nvinfo : EIATTR_SPARSE_MMA_MASK
	.align		4
.L_19:
        /*0058*/ 	.byte	0x03, 0x50
        /*005a*/ 	.short	0x0000


	//----- nvinfo : EIATTR_MAXREG_COUNT
	.align		4
        /*005c*/ 	.byte	0x03, 0x1b
        /*005e*/ 	.short	0x00ff


	//----- nvinfo : EIATTR_EXIT_INSTR_OFFSETS
	.align		4
        /*0060*/ 	.byte	0x04, 0x1c
        /*0062*/ 	.short	(.L_21 - .L_20)


	//   ....[0]....
.L_20:
        /*0064*/ 	.word	0x000009e0


	//----- nvinfo : EIATTR_REQNTID
	.align		4
.L_21:
        /*0068*/ 	.byte	0x04, 0x10
        /*006a*/ 	.short	(.L_23 - .L_22)
.L_22:
        /*006c*/ 	.word	0x00000080
        /*0070*/ 	.word	0x00000001
        /*0074*/ 	.word	0x00000001


	//----- nvinfo : EIATTR_CBANK_PARAM_SIZE
	.align		4
.L_23:
        /*0078*/ 	.byte	0x03, 0x19
        /*007a*/ 	.short	0x0024


	//----- nvinfo : EIATTR_PARAM_CBANK
	.align		4
        /*007c*/ 	.byte	0x04, 0x0a
        /*007e*/ 	.short	(.L_25 - .L_24)
	.align		4
.L_24:
        /*0080*/ 	.word	index@(.nv.constant0.triton_poi_fused__unsafe_index_add_38)
        /*0084*/ 	.short	0x0210
        /*0086*/ 	.short	0x0024


	//----- nvinfo : EIATTR_SW_WAR
	.align		4
.L_25:
        /*0088*/ 	.byte	0x04, 0x36
        /*008a*/ 	.short	(.L_27 - .L_26)
.L_26:
        /*008c*/ 	.word	0x00000008
.L_27:


//--------------------- .nv.callgraph             --------------------------
	.section	.nv.callgraph,"",@"SHT_CUDA_CALLGRAPH"
	.align	4
	.sectionentsize	8
	.align		4
        /*0000*/ 	.word	0x00000000
	.align		4
        /*0004*/ 	.word	0xffffffff
	.align		4
        /*0008*/ 	.word	0x00000000
	.align		4
        /*000c*/ 	.word	0xfffffffe
	.align		4
        /*0010*/ 	.word	0x00000000
	.align		4
        /*0014*/ 	.word	0xfffffffd
	.align		4
        /*0018*/ 	.word	0x00000000
	.align		4
        /*001c*/ 	.word	0xfffffffc


//--------------------- .text.triton_poi_fused__unsafe_index_add_38 --------------------------
	.section	.text.triton_poi_fused__unsafe_index_add_38,"ax",@progbits
	.align	128
        .global         triton_poi_fused__unsafe_index_add_38
        .type           triton_poi_fused__unsafe_index_add_38,@function
        .size           triton_poi_fused__unsafe_index_add_38,(.L_x_1 - triton_poi_fused__unsafe_index_add_38)
        .other          triton_poi_fused__unsafe_index_add_38,@"STO_CUDA_ENTRY STV_DEFAULT"
triton_poi_fused__unsafe_index_add_38:
.text.triton_poi_fused__unsafe_index_add_38:
[----:B------:R-:W-:Y:S01]  /*0000*/  LDC R1, c[0x0][0x28] ;  /* 0x00000a00ff017b82 */ /* 0x000fe20000000800 */
[----:B------:R-:W1:Y:S07]  /*0010*/  S2R R0, SR_TID.X ;  /* 0x0000000000007919 */ /* 0x000e6e0000002100 */
[----:B------:R-:W2:Y:S01]  /*0020*/  LDC.64 R4, c[0x0][0x210] ;  /* 0x00008400ff047b82 */ /* 0x000ea20000000a00 */
[----:B------:R-:W-:Y:S01]  /*0030*/  ULDC.64 UR4, c[0x0][0x208] ;  /* 0x0000820000047ab9 */ /* 0x000fe20000000a00 */
[----:B------:R-:W-:Y:S01]  /*0040*/  ULDC.64 UR6, c[0x0][0x218] ;  /* 0x0000860000067ab9 */ /* 0x000fe20000000a00 */
[----:B------:R-:W3:Y:S01]  /*0050*/  S2R R3, SR_CTAID.X ;  /* 0x0000000000037919 */ /* 0x000ee20000002500 */
[----:B------:R-:W-:Y:S01]  /*0060*/  ULDC.64 UR8, c[0x0][0x220] ;  /* 0x0000880000087ab9 */ /* 0x000fe20000000a00 */
[----:B-1----:R-:W-:Y:S01]  /*0070*/  IMAD.SHL.U32 R0, R0, 0x4, RZ ;  /* 0x0000000400007824 */ /* 0x002fe200078e00ff */
[----:B---3--:R-:W-:-:S04]  /*0080*/  SHF.R.S32.HI R13, RZ, 0x15, R3 ;  /* 0x00000015ff0d7819 */ /* 0x008fc80000011403 */
[----:B------:R-:W-:Y:S02]  /*0090*/  LOP3.LUT R0, R0, 0x1fc, RZ, 0xc0, !PT ;  /* 0x000001fc00007812 */ /* 0x000fe400078ec0ff */
[----:B------:R-:W-:-:S03]  /*00a0*/  SGXT R13, R13, 0x1 ;  /* 0x000000010d0d781a */ /* 0x000fc60000000200 */
[----:B------:R-:W-:-:S04]  /*00b0*/  IMAD R14, R3, 0x400, R0 ;  /* 0x00000400030e7824 */ /* 0x000fc800078e0200 */
[----:B------:R-:W-:Y:S01]  /*00c0*/  VIADD R0, R14, 0x200 ;  /* 0x000002000e007836 */ /* 0x000fe20000000000 */
[----:B------:R-:W-:-:S04]  /*00d0*/  SHF.R.S32.HI R3, RZ, 0x1f, R14 ;  /* 0x0000001fff037819 */ /* 0x000fc8000001140e */
[----:B------:R-:W-:Y:S02]  /*00e0*/  LEA.HI R2, R13, R0, RZ, 0x6 ;  /* 0x000000000d027211 */ /* 0x000fe400078f30ff */
[----:B------:R-:W-:Y:S02]  /*00f0*/  LEA.HI R6, R3, R14, RZ, 0x6 ;  /* 0x0000000e03067211 */ /* 0x000fe400078f30ff */
[----:B------:R-:W-:Y:S02]  /*0100*/  SHF.R.S32.HI R3, RZ, 0x6, R2 ;  /* 0x00000006ff037819 */ /* 0x000fe40000011402 */
[----:B------:R-:W-:Y:S02]  /*0110*/  SHF.R.S32.HI R2, RZ, 0x6, R6 ;  /* 0x00000006ff027819 */ /* 0x000fe40000011406 */
[----:B------:R-:W-:Y:S02]  /*0120*/  LEA.HI R8, R3, R3, RZ, 0x6 ;  /* 0x0000000303087211 */ /* 0x000fe400078f30ff */
[----:B------:R-:W-:-:S02]  /*0130*/  LEA.HI R7, R2, R2, RZ, 0x6 ;  /* 0x0000000202077211 */ /* 0x000fc400078f30ff */
[----:B------:R-:W-:Y:S02]  /*0140*/  LOP3.LUT R8, R8, 0xffffffc0, RZ, 0xc0, !PT ;  /* 0xffffffc008087812 */ /* 0x000fe400078ec0ff */
[----:B------:R-:W-:-:S03]  /*0150*/  LOP3.LUT R7, R7, 0xffffffc0, RZ, 0xc0, !PT ;  /* 0xffffffc007077812 */ /* 0x000fc600078ec0ff */
[----:B------:R-:W-:Y:S02]  /*0160*/  IMAD.IADD R3, R3, 0x1, -R8 ;  /* 0x0000000103037824 */ /* 0x000fe400078e0a08 */
[----:B------:R-:W-:Y:S02]  /*0170*/  IMAD.IADD R7, R2, 0x1, -R7 ;  /* 0x0000000102077824 */ /* 0x000fe400078e0a07 */
[----:B--2---:R-:W-:-:S04]  /*0180*/  IMAD.WIDE R2, R3, 0x8, R4 ;  /* 0x0000000803027825 */ /* 0x004fc800078e0204 */
[----:B------:R-:W-:Y:S01]  /*0190*/  IMAD.WIDE R16, R7, 0x8, R4 ;  /* 0x0000000807107825 */ /* 0x000fe200078e0204 */
[----:B------:R-:W-:Y:S01]  /*01a0*/  LOP3.LUT R7, R6, 0xffffffc0, RZ, 0xc0, !PT ;  /* 0xffffffc006077812 */ /* 0x000fe200078ec0ff */
[----:B------:R-:W2:Y:S04]  /*01b0*/  LDG.E.EL.64 R2, desc[UR4][R2.64] ;  /* 0x0000000402027981 */ /* 0x000ea8000c2e1b00 */
[----:B------:R-:W3:Y:S01]  /*01c0*/  LDG.E.EL.64 R16, desc[UR4][R16.64] ;  /* 0x0000000410107981 */ /* 0x000ee2000c2e1b00 */
[----:B------:R-:W-:-:S04]  /*01d0*/  IMAD.IADD R7, R14, 0x1, -R7 ;  /* 0x000000010e077824 */ /* 0x000fc800078e0a07 */
[----:B------:R-:W-:-:S06]  /*01e0*/  IMAD.WIDE R8, R7, 0x8, R4 ;  /* 0x0000000807087825 */ /* 0x000fcc00078e0204 */
[----:B------:R-:W4:Y:S01]  /*01f0*/  LDG.E.EL.128 R8, desc[UR4][R8.64] ;  /* 0x0000000408087981 */ /* 0x000f22000c2e1d00 */
[----:B------:R-:W-:-:S05]  /*0200*/  VIADD R6, R14, 0x2 ;  /* 0x000000020e067836 */ /* 0x000fca0000000000 */
[----:B------:R-:W-:-:S04]  /*0210*/  LEA.HI R7, R13, R6, RZ, 0x6 ;  /* 0x000000060d077211 */ /* 0x000fc800078f30ff */
[----:B------:R-:W-:-:S05]  /*0220*/  LOP3.LUT R7, R7, 0xffffffc0, RZ, 0xc0, !PT ;  /* 0xffffffc007077812 */ /* 0x000fca00078ec0ff */
[----:B------:R-:W-:-:S04]  /*0230*/  IMAD.IADD R7, R6, 0x1, -R7 ;  /* 0x0000000106077824 */ /* 0x000fc800078e0a07 */
[----:B------:R-:W-:-:S06]  /*0240*/  IMAD.WIDE R4, R7, 0x8, R4 ;  /* 0x0000000807047825 */ /* 0x000fcc00078e0204 */
[----:B------:R-:W5:Y:S01]  /*0250*/  LDG.E.EL.128 R4, desc[UR4][R4.64] ;  /* 0x0000000404047981 */ /* 0x000f62000c2e1d00 */
[C---:B------:R-:W-:Y:S02]  /*0260*/  LEA.HI R12, R13.reuse, R14, RZ, 0xc ;  /* 0x0000000e0d0c7211 */ /* 0x040fe400078f60ff */
[----:B------:R-:W-:Y:S02]  /*0270*/  LEA.HI R0, R13, R0, RZ, 0xc ;  /* 0x000000000d007211 */ /* 0x000fe400078f60ff */
[----:B------:R-:W-:Y:S02]  /*0280*/  SHF.R.S32.HI R12, RZ, 0xc, R12 ;  /* 0x0000000cff0c7819 */ /* 0x000fe4000001140c */
[----:B------:R-:W-:-:S03]  /*0290*/  SHF.R.S32.HI R0, RZ, 0xc, R0 ;  /* 0x0000000cff007819 */ /* 0x000fc60000011400 */
[----:B------:R-:W-:Y:S02]  /*02a0*/  IMAD.SHL.U32 R12, R12, 0x400, RZ ;  /* 0x000004000c0c7824 */ /* 0x000fe400078e00ff */
[----:B------:R-:W-:Y:S01]  /*02b0*/  IMAD.SHL.U32 R0, R0, 0x400, RZ ;  /* 0x0000040000007824 */ /* 0x000fe200078e00ff */
[----:B--2---:R-:W-:Y:S02]  /*02c0*/  SHF.R.U32.HI R15, RZ, 0x1a, R3 ;  /* 0x0000001aff0f7819 */ /* 0x004fe40000011603 */
[----:B---3--:R-:W-:Y:S02]  /*02d0*/  SHF.R.U32.HI R19, RZ, 0x1a, R17 ;  /* 0x0000001aff137819 */ /* 0x008fe40000011611 */
[----:B------:R-:W-:Y:S02]  /*02e0*/  LOP3.LUT R15, R15, 0x20, RZ, 0xc0, !PT ;  /* 0x000000200f0f7812 */ /* 0x000fe400078ec0ff */
[----:B------:R-:W-:Y:S02]  /*02f0*/  LOP3.LUT R19, R19, 0x20, RZ, 0xc0, !PT ;  /* 0x0000002013137812 */ /* 0x000fe400078ec0ff */
[----:B------:R-:W-:-:S02]  /*0300*/  IADD3 R13, P1, R2, R15, RZ ;  /* 0x0000000f020d7210 */ /* 0x000fc40007f3e0ff */
[----:B------:R-:W-:Y:S02]  /*0310*/  IADD3 R18, P0, R16, R19, RZ ;  /* 0x0000001310127210 */ /* 0x000fe40007f1e0ff */
[----:B------:R-:W-:Y:S01]  /*0320*/  SHF.R.S32.HI R19, RZ, 0x1f, R12 ;  /* 0x0000001fff137819 */ /* 0x000fe2000001140c */
[----:B------:R-:W-:Y:S01]  /*0330*/  IMAD.X R16, RZ, RZ, R3, P1 ;  /* 0x000000ffff107224 */ /* 0x000fe200008e0603 */
[----:B----4-:R-:W-:Y:S01]  /*0340*/  SHF.R.U32.HI R2, RZ, 0x1a, R9 ;  /* 0x0000001aff027819 */ /* 0x010fe20000011609 */
[----:B------:R-:W-:Y:S01]  /*0350*/  IMAD.X R17, RZ, RZ, R17, P0 ;  /* 0x000000ffff117224 */ /* 0x000fe200000e0611 */
[----:B------:R-:W-:Y:S02]  /*0360*/  SHF.R.S32.HI R15, RZ, 0x1f, R0 ;  /* 0x0000001fff0f7819 */ /* 0x000fe40000011400 */
[----:B------:R-:W-:Y:S02]  /*0370*/  LEA R21, P1, R13, R0, 0x5 ;  /* 0x000000000d157211 */ /* 0x000fe400078228ff */
[----:B------:R-:W-:-:S02]  /*0380*/  LEA R25, P0, R18, R12, 0x5 ;  /* 0x0000000c12197211 */ /* 0x000fc400078028ff */
[----:B------:R-:W-:Y:S02]  /*0390*/  LOP3.LUT R12, R2, 0x20, RZ, 0xc0, !PT ;  /* 0x00000020020c7812 */ /* 0x000fe400078ec0ff */
[----:B------:R-:W-:Y:S02]  /*03a0*/  SHF.R.U32.HI R0, RZ, 0x1a, R11 ;  /* 0x0000001aff007819 */ /* 0x000fe4000001160b */
[----:B------:R-:W-:Y:S02]  /*03b0*/  LEA.HI.X R15, R13, R15, R16, 0x5, P1 ;  /* 0x0000000f0d0f7211 */ /* 0x000fe400008f2c10 */
[----:B------:R-:W-:Y:S02]  /*03c0*/  LEA.HI.X R19, R18, R19, R17, 0x5, P0 ;  /* 0x0000001312137211 */ /* 0x000fe400000f2c11 */
[C-C-:B------:R-:W-:Y:S02]  /*03d0*/  IADD3 R2, P0, P1, R12.reuse, R25, R8.reuse ;  /* 0x000000190c027210 */ /* 0x140fe4000791e008 */
[----:B------:R-:W-:-:S02]  /*03e0*/  IADD3 R12, P2, P3, R12, R21, R8 ;  /* 0x000000150c0c7210 */ /* 0x000fc40007b5e008 */
[----:B------:R-:W-:Y:S02]  /*03f0*/  LOP3.LUT R0, R0, 0x20, RZ, 0xc0, !PT ;  /* 0x0000002000007812 */ /* 0x000fe400078ec0ff */
[--C-:B------:R-:W-:Y:S02]  /*0400*/  IADD3.X R3, RZ, R19, R9.reuse, P0, P1 ;  /* 0x00000013ff037210 */ /* 0x100fe400007e2409 */
[----:B------:R-:W-:Y:S02]  /*0410*/  IADD3.X R9, RZ, R15, R9, P2, P3 ;  /* 0x0000000fff097210 */ /* 0x000fe400017e6409 */
[C-C-:B------:R-:W-:Y:S02]  /*0420*/  IADD3 R18, P0, P1, R0.reuse, R25, R10.reuse ;  /* 0x0000001900127210 */ /* 0x140fe4000791e00a */
[----:B------:R-:W-:Y:S01]  /*0430*/  IADD3 R0, P2, P3, R0, R21, R10 ;  /* 0x0000001500007210 */ /* 0x000fe20007b5e00a */
[----:B------:R-:W-:Y:S01]  /*0440*/  IMAD.SHL.U32 R10, R12, 0x4, RZ ;  /* 0x000000040c0a7824 */ /* 0x000fe200078e00ff */
[C---:B------:R-:W-:Y:S01]  /*0450*/  SHF.L.U64.HI R3, R2.reuse, 0x2, R3 ;  /* 0x0000000202037819 */ /* 0x040fe20000010203 */
[----:B------:R-:W-:Y:S01]  /*0460*/  IMAD.SHL.U32 R2, R2, 0x4, RZ ;  /* 0x0000000402027824 */ /* 0x000fe200078e00ff */
[----:B------:R-:W-:-:S02]  /*0470*/  SHF.L.U64.HI R16, R12, 0x2, R9 ;  /* 0x000000020c107819 */ /* 0x000fc40000010209 */
[--C-:B------:R-:W-:Y:S02]  /*0480*/  IADD3.X R17, RZ, R19, R11.reuse, P0, P1 ;  /* 0x00000013ff117210 */ /* 0x100fe400007e240b */
[----:B------:R-:W-:Y:S01]  /*0490*/  IADD3 R12, P0, R10, UR6, RZ ;  /* 0x000000060a0c7c10 */ /* 0x000fe2000ff1e0ff */
[----:B------:R-:W-:Y:S01]  /*04a0*/  IMAD.SHL.U32 R20, R18, 0x4, RZ ;  /* 0x0000000412147824 */ /* 0x000fe200078e00ff */
[----:B------:R-:W-:Y:S02]  /*04b0*/  IADD3 R8, P4, R2, UR6, RZ ;  /* 0x0000000602087c10 */ /* 0x000fe4000ff9e0ff */
[----:B------:R-:W-:Y:S02]  /*04c0*/  IADD3 R2, P5, R2, UR8, RZ ;  /* 0x0000000802027c10 */ /* 0x000fe4000ffbe0ff */
[----:B------:R-:W-:Y:S02]  /*04d0*/  IADD3.X R27, RZ, R15, R11, P2, P3 ;  /* 0x0000000fff1b7210 */ /* 0x000fe400017e640b */
[----:B------:R-:W-:-:S02]  /*04e0*/  IADD3 R10, P1, R10, UR8, RZ ;  /* 0x000000080a0a7c10 */ /* 0x000fc4000ff3e0ff */
[----:B------:R-:W-:Y:S02]  /*04f0*/  IADD3.X R13, R16, UR7, RZ, P0, !PT ;  /* 0x00000007100d7c10 */ /* 0x000fe400087fe4ff */
[----:B------:R-:W-:Y:S02]  /*0500*/  IADD3.X R9, R3, UR7, RZ, P4, !PT ;  /* 0x0000000703097c10 */ /* 0x000fe4000a7fe4ff */
[----:B------:R-:W-:Y:S01]  /*0510*/  SHF.L.U64.HI R17, R18, 0x2, R17 ;  /* 0x0000000212117819 */ /* 0x000fe20000010211 */
[----:B------:R5:W2:Y:S01]  /*0520*/  LDG.E.EL R22, desc[UR4][R12.64] ;  /* 0x000000040c167981 */ /* 0x000aa2000c2e1900 */
[----:B------:R-:W-:Y:S02]  /*0530*/  IADD3.X R3, R3, UR9, RZ, P5, !PT ;  /* 0x0000000903037c10 */ /* 0x000fe4000affe4ff */
[----:B------:R-:W-:Y:S01]  /*0540*/  IADD3 R26, P0, R20, UR6, RZ ;  /* 0x00000006141a7c10 */ /* 0x000fe2000ff1e0ff */
[----:B------:R-:W3:Y:S01]  /*0550*/  LDG.E.EL R8, desc[UR4][R8.64] ;  /* 0x0000000408087981 */ /* 0x000ee2000c2e1900 */
[----:B------:R-:W-:-:S02]  /*0560*/  IADD3.X R11, R16, UR9, RZ, P1, !PT ;  /* 0x00000009100b7c10 */ /* 0x000fc40008ffe4ff */
[C---:B------:R-:W-:Y:S01]  /*0570*/  SHF.L.U64.HI R18, R0.reuse, 0x2, R27 ;  /* 0x0000000200127819 */ /* 0x040fe2000001021b */
[----:B------:R-:W-:Y:S01]  /*0580*/  IMAD.SHL.U32 R0, R0, 0x4, RZ ;  /* 0x0000000400007824 */ /* 0x000fe200078e00ff */
[----:B------:R-:W-:Y:S01]  /*0590*/  IADD3 R16, P1, R20, UR8, RZ ;  /* 0x0000000814107c10 */ /* 0x000fe2000ff3e0ff */
[----:B------:R1:W3:Y:S01]  /*05a0*/  LDG.E.EL R23, desc[UR4][R2.64] ;  /* 0x0000000402177981 */ /* 0x0002e2000c2e1900 */
[----:B-----5:R-:W-:Y:S02]  /*05b0*/  SHF.R.U32.HI R13, RZ, 0x1a, R5 ;  /* 0x0000001aff0d7819 */ /* 0x020fe40000011605 */
[----:B------:R-:W-:Y:S01]  /*05c0*/  IADD3.X R27, R17, UR7, RZ, P0, !PT ;  /* 0x00000007111b7c10 */ /* 0x000fe200087fe4ff */
[----:B------:R-:W2:Y:S01]  /*05d0*/  LDG.E.EL R11, desc[UR4][R10.64] ;  /* 0x000000040a0b7981 */ /* 0x000ea2000c2e1900 */
[----:B------:R-:W-:Y:S02]  /*05e0*/  IADD3.X R17, R17, UR9, RZ, P1, !PT ;  /* 0x0000000911117c10 */ /* 0x000fe40008ffe4ff */
[----:B------:R-:W-:Y:S01]  /*05f0*/  IADD3 R12, P1, R0, UR8, RZ ;  /* 0x00000008000c7c10 */ /* 0x000fe2000ff3e0ff */
[----:B------:R4:W5:Y:S01]  /*0600*/  LDG.E.EL R20, desc[UR4][R26.64] ;  /* 0x000000041a147981 */ /* 0x000962000c2e1900 */
[----:B-1----:R-:W-:-:S02]  /*0610*/  IADD3 R2, P0, R0, UR6, RZ ;  /* 0x0000000600027c10 */ /* 0x002fc4000ff1e0ff */
[----:B------:R-:W-:Y:S01]  /*0620*/  LOP3.LUT R0, R13, 0x20, RZ, 0xc0, !PT ;  /* 0x000000200d007812 */ /* 0x000fe200078ec0ff */
[----:B------:R1:W5:Y:S01]  /*0630*/  LDG.E.EL R9, desc[UR4][R16.64] ;  /* 0x0000000410097981 */ /* 0x000362000c2e1900 */
[----:B------:R-:W-:Y:S02]  /*0640*/  SHF.R.U32.HI R24, RZ, 0x1a, R7 ;  /* 0x0000001aff187819 */ /* 0x000fe40000011607 */
[----:B------:R-:W-:Y:S02]  /*0650*/  IADD3.X R3, R18, UR7, RZ, P0, !PT ;  /* 0x0000000712037c10 */ /* 0x000fe400087fe4ff */
[----:B------:R-:W-:Y:S02]  /*0660*/  IADD3.X R13, R18, UR9, RZ, P1, !PT ;  /* 0x00000009120d7c10 */ /* 0x000fe40008ffe4ff */
[--C-:B------:R-:W-:Y:S02]  /*0670*/  IADD3 R18, P2, P3, R0, R25, R4.reuse ;  /* 0x0000001900127210 */ /* 0x100fe40007b5e004 */
[----:B------:R-:W-:Y:S01]  /*0680*/  LOP3.LUT R24, R24, 0x20, RZ, 0xc0, !PT ;  /* 0x0000002018187812 */ /* 0x000fe200078ec0ff */
[----:B------:R1:W5:Y:S01]  /*0690*/  LDG.E.EL R3, desc[UR4][R2.64] ;  /* 0x0000000402037981 */ /* 0x000362000c2e1900 */
[----:B------:R-:W-:Y:S01]  /*06a0*/  IADD3 R0, P0, P1, R0, R21, R4 ;  /* 0x0000001500007210 */ /* 0x000fe2000791e004 */
[----:B------:R-:W-:Y:S01]  /*06b0*/  IMAD.SHL.U32 R4, R18, 0x4, RZ ;  /* 0x0000000412047824 */ /* 0x000fe200078e00ff */
[----:B0---4-:R-:W-:Y:S01]  /*06c0*/  IADD3.X R27, RZ, R19, R5, P2, P3 ;  /* 0x00000013ff1b7210 */ /* 0x011fe200017e6405 */
[----:B------:R0:W4:Y:S01]  /*06d0*/  LDG.E.EL R10, desc[UR4][R12.64] ;  /* 0x000000040c0a7981 */ /* 0x000122000c2e1900 */
[----:B------:R-:W-:-:S02]  /*06e0*/  IADD3 R25, P5, P6, R24, R25, R6 ;  /* 0x0000001918197210 */ /* 0x000fc40007ebe006 */
[----:B------:R-:W-:Y:S02]  /*06f0*/  IADD3 R21, P2, P3, R24, R21, R6 ;  /* 0x0000001518157210 */ /* 0x000fe40007b5e006 */
[----:B-1----:R-:W-:Y:S02]  /*0700*/  SHF.L.U64.HI R16, R18, 0x2, R27 ;  /* 0x0000000212107819 */ /* 0x002fe4000001021b */
[----:B------:R-:W-:Y:S02]  /*0710*/  IADD3.X R17, RZ, R15, R5, P0, P1 ;  /* 0x0000000fff117210 */ /* 0x000fe400007e2405 */
[----:B------:R-:W-:Y:S02]  /*0720*/  IADD3 R18, P4, R4, UR6, RZ ;  /* 0x0000000604127c10 */ /* 0x000fe4000ff9e0ff */
[----:B------:R-:W-:Y:S01]  /*0730*/  IADD3 R6, P0, R4, UR8, RZ ;  /* 0x0000000804067c10 */ /* 0x000fe2000ff1e0ff */
[----:B------:R-:W-:Y:S01]  /*0740*/  IMAD.SHL.U32 R4, R25, 0x4, RZ ;  /* 0x0000000419047824 */ /* 0x000fe200078e00ff */
[----:B------:R-:W-:-:S02]  /*0750*/  IADD3.X R2, RZ, R19, R7, P5, P6 ;  /* 0x00000013ff027210 */ /* 0x000fc40002fec407 */
[----:B0-----:R-:W-:Y:S02]  /*0760*/  IADD3.X R12, RZ, R15, R7, P2, P3 ;  /* 0x0000000fff0c7210 */ /* 0x001fe400017e6407 */
[----:B------:R-:W-:Y:S02]  /*0770*/  SHF.L.U64.HI R5, R25, 0x2, R2 ;  /* 0x0000000219057819 */ /* 0x000fe40000010202 */
[----:B------:R-:W-:Y:S02]  /*0780*/  IADD3.X R7, R16, UR9, RZ, P0, !PT ;  /* 0x0000000910077c10 */ /* 0x000fe400087fe4ff */
[C---:B------:R-:W-:Y:S01]  /*0790*/  SHF.L.U64.HI R2, R0.reuse, 0x2, R17 ;  /* 0x0000000200027819 */ /* 0x040fe20000010211 */
[----:B------:R-:W-:Y:S01]  /*07a0*/  IMAD.SHL.U32 R0, R0, 0x4, RZ ;  /* 0x0000000400007824 */ /* 0x000fe200078e00ff */
[----:B------:R-:W-:Y:S01]  /*07b0*/  IADD3 R26, P0, R4, UR6, RZ ;  /* 0x00000006041a7c10 */ /* 0x000fe2000ff1e0ff */
[----:B------:R-:W-:Y:S01]  /*07c0*/  IMAD.SHL.U32 R13, R21, 0x4, RZ ;  /* 0x00000004150d7824 */ /* 0x000fe200078e00ff */
[----:B------:R-:W-:Y:S01]  /*07d0*/  IADD3.X R19, R16, UR7, RZ, P4, !PT ;  /* 0x0000000710137c10 */ /* 0x000fe2000a7fe4ff */
[----:B------:R0:W4:Y:S01]  /*07e0*/  LDG.E.EL R25, desc[UR4][R6.64] ;  /* 0x0000000406197981 */ /* 0x000122000c2e1900 */
[----:B------:R-:W-:-:S02]  /*07f0*/  IADD3.X R27, R5, UR7, RZ, P0, !PT ;  /* 0x00000007051b7c10 */ /* 0x000fc400087fe4ff */
[----:B------:R-:W-:Y:S01]  /*0800*/  IADD3 R16, P0, R0, UR6, RZ ;  /* 0x0000000600107c10 */ /* 0x000fe2000ff1e0ff */
[----:B------:R1:W4:Y:S01]  /*0810*/  LDG.E.EL R24, desc[UR4][R18.64] ;  /* 0x0000000412187981 */ /* 0x000322000c2e1900 */
[----:B------:R-:W-:Y:S02]  /*0820*/  IADD3 R4, P1, R4, UR8, RZ ;  /* 0x0000000804047c10 */ /* 0x000fe4000ff3e0ff */
[----:B------:R-:W-:Y:S02]  /*0830*/  IADD3.X R17, R2, UR7, RZ, P0, !PT ;  /* 0x0000000702117c10 */ /* 0x000fe400087fe4ff */
[----:B------:R-:W-:Y:S02]  /*0840*/  SHF.L.U64.HI R15, R21, 0x2, R12 ;  /* 0x00000002150f7819 */ /* 0x000fe4000001020c */
[----:B0-----:R-:W-:Y:S01]  /*0850*/  IADD3 R6, P2, R0, UR8, RZ ;  /* 0x0000000800067c10 */ /* 0x001fe2000ff5e0ff */
[----:B------:R0:W4:Y:S01]  /*0860*/  LDG.E.EL R21, desc[UR4][R26.64] ;  /* 0x000000041a157981 */ /* 0x000122000c2e1900 */
[----:B------:R-:W-:-:S02]  /*0870*/  IADD3.X R5, R5, UR9, RZ, P1, !PT ;  /* 0x0000000905057c10 */ /* 0x000fc40008ffe4ff */
[----:B-1----:R-:W-:Y:S02]  /*0880*/  IADD3 R18, P0, R13, UR8, RZ ;  /* 0x000000080d127c10 */ /* 0x002fe4000ff1e0ff */
[----:B------:R-:W-:Y:S01]  /*0890*/  IADD3 R12, P1, R13, UR6, RZ ;  /* 0x000000060d0c7c10 */ /* 0x000fe2000ff3e0ff */
[----:B------:R2:W4:Y:S01]  /*08a0*/  LDG.E.EL R0, desc[UR4][R4.64] ;  /* 0x0000000404007981 */ /* 0x000522000c2e1900 */
[----:B------:R-:W-:Y:S02]  /*08b0*/  IADD3.X R7, R2, UR9, RZ, P2, !PT ;  /* 0x0000000902077c10 */ /* 0x000fe400097fe4ff */
[----:B------:R-:W-:Y:S01]  /*08c0*/  IADD3.X R19, R15, UR9, RZ, P0, !PT ;  /* 0x000000090f137c10 */ /* 0x000fe200087fe4ff */
[----:B------:R-:W4:Y:S01]  /*08d0*/  LDG.E.EL R2, desc[UR4][R16.64] ;  /* 0x0000000410027981 */ /* 0x000f22000c2e1900 */
[----:B------:R-:W-:Y:S01]  /*08e0*/  IADD3.X R13, R15, UR7, RZ, P1, !PT ;  /* 0x000000070f0d7c10 */ /* 0x000fe20008ffe4ff */
[----:B0-----:R-:W0:Y:S02]  /*08f0*/  LDC.64 R26, c[0x0][0x228] ;  /* 0x00008a00ff1a7b82 */ /* 0x001e240000000a00 */
[----:B------:R-:W4:Y:S04]  /*0900*/  LDG.E.EL R7, desc[UR4][R6.64] ;  /* 0x0000000406077981 */ /* 0x000f28000c2e1900 */
[----:B------:R-:W4:Y:S04]  /*0910*/  LDG.E.EL R12, desc[UR4][R12.64] ;  /* 0x000000040c0c7981 */ /* 0x000f28000c2e1900 */
[----:B------:R-:W4:Y:S01]  /*0920*/  LDG.E.EL R19, desc[UR4][R18.64] ;  /* 0x0000000412137981 */ /* 0x000f22000c2e1900 */
[----:B0-----:R-:W-:-:S04]  /*0930*/  IMAD.WIDE R14, R14, 0x4, R26 ;  /* 0x000000040e0e7825 */ /* 0x001fc800078e021a */
[----:B---3--:R-:W-:Y:S01]  /*0940*/  FADD R8, R8, R23 ;  /* 0x0000001708087221 */ /* 0x008fe20000000000 */
[----:B--2---:R-:W-:Y:S01]  /*0950*/  FADD R4, R22, R11 ;  /* 0x0000000b16047221 */ /* 0x004fe20000000000 */
[----:B-----5:R-:W-:Y:S01]  /*0960*/  FADD R9, R20, R9 ;  /* 0x0000000914097221 */ /* 0x020fe20000000000 */
[----:B----4-:R-:W-:Y:S01]  /*0970*/  FADD R5, R3, R10 ;  /* 0x0000000a03057221 */ /* 0x010fe20000000000 */
[----:B------:R-:W-:Y:S01]  /*0980*/  FADD R10, R24, R25 ;  /* 0x00000019180a7221 */ /* 0x000fe20000000000 */
[----:B------:R-:W-:Y:S01]  /*0990*/  FADD R11, R21, R0 ;  /* 0x00000000150b7221 */ /* 0x000fe20000000000 */
[----:B------:R-:W-:-:S04]  /*09a0*/  FADD R6, R2, R7 ;  /* 0x0000000702067221 */ /* 0x000fc80000000000 */
[----:B------:R-:W-:Y:S01]  /*09b0*/  STG.E.128 desc[UR4][R14.64], R8 ;  /* 0x000000080e007986 */ /* 0x000fe2000c101d04 */
[----:B------:R-:W-:-:S05]  /*09c0*/  FADD R7, R12, R19 ;  /* 0x000000130c077221 */ /* 0x000fca0000000000 */
[----:B------:R-:W-:Y:S01]  /*09d0*/  STG.E.128 desc[UR4][R14.64+0x800], R4 ;  /* 0x000800040e007986 */ /* 0x000fe2000c101d04 */
[----:B------:R-:W-:Y:S05]  /*09e0*/  EXIT ;  /* 0x000000000000794d */ /* 0x000fea0003800000 */
.L_x_0:
[----:B------:R-:W-:-:S00]  /*09f0*/  BRA `(.L_x_0) ;  /* 0xfffffffc00fc7947 */ /* 0x000fc0000383ffff */
[----:B------:R-:W-:-:S00]  /*0a00*/  NOP ;  /* 0x0000000000007918 */ /* 0x000fc00000000000 */
[----:B------:R-:W-:-:S00]  /*0a10*/  NOP ;  /* 0x0000000000007918 */ /* 0x000fc00000000000 */
[----:B------:R-:W-:-:S00]  /*0a20*/  NOP ;  /* 0x0000000000007918 */ /* 0x000fc00000000000 */
[----:B------:R-:W-:-:S00]  /*0a30*/  NOP ;  /* 0x0000000000007918 */ /* 0x000fc00000000000 */
[----:B------:R-:W-:-:S00]  /*0a40*/  NOP ;  /* 0x0000000000007918 */ /* 0x000fc00000000000 */
[----:B------:R-:W-:-:S00]  /*0a50*/  NOP ;  /* 0x0000000000007918 */ /* 0x000fc00000000000 */
[----:B------:R-:W-:-:S00]  /*0a60*/  NOP ;  /* 0x0000000000007918 */ /* 0x000fc00000000000 */
[----:B------:R-:W-:-:S00]  /*0a70*/  NOP ;  /* 0x0000000000007918 */ /* 0x000fc00000000000 */
.L_x_1:


//--------------------- .nv.constant0.triton_poi_fused__unsafe_index_add_38 --------------------------
	.section	.nv.constant0.triton_poi_fused__unsafe_index_add_38,"a",@progbits
	.sectionflags	@""
	.align	4
.nv.constant0.triton_poi_fused__unsafe_index_add_38:
	.zero		564
